	.headerflags	@"EF_CUDA_TEXMODE_UNIFIED EF_CUDA_64BIT_ADDRESS EF_CUDA_ACCELERATORS EF_CUDA_SM90 EF_CUDA_VIRTUAL_SM(EF_CUDA_SM90)"
	.elftype	@"ET_EXEC"


//--------------------- .nv.info                  --------------------------
	.section	.nv.info,"",@"SHT_CUDA_INFO"
	.align	4


	//----- nvinfo : EIATTR_REGCOUNT
	.align		4
        /*0000*/ 	.byte	0x04, 0x2f
        /*0002*/ 	.short	(.L_3 - .L_2)
	.align		4
.L_2:
        /*0004*/ 	.word	index@(triton_poi_fused__native_batch_norm_legit_no_training_cat_relu_29)
        /*0008*/ 	.word	0x00000017


	//----- nvinfo : EIATTR_MIN_STACK_SIZE
	.align		4
.L_3:
        /*000c*/ 	.byte	0x04, 0x12
        /*000e*/ 	.short	(.L_5 - .L_4)
	.align		4
.L_4:
        /*0010*/ 	.word	index@(triton_poi_fused__native_batch_norm_legit_no_training_cat_relu_29)
        /*0014*/ 	.word	0x00000000


	//----- nvinfo : EIATTR_FRAME_SIZE
	.align		4
.L_5:
        /*0018*/ 	.byte	0x04, 0x11
        /*001a*/ 	.short	(.L_7 - .L_6)
	.align		4
.L_6:
        /*001c*/ 	.word	index@(triton_poi_fused__native_batch_norm_legit_no_training_cat_relu_29)
        /*0020*/ 	.word	0x00000000


	//----- nvinfo : EIATTR_MIN_STACK_SIZE
	.align		4
.L_7:
        /*0024*/ 	.byte	0x04, 0x12
        /*0026*/ 	.short	(.L_9 - .L_8)
	.align		4
.L_8:
        /*0028*/ 	.word	index@(triton_poi_fused__native_batch_norm_legit_no_training_cat_relu_29)
        /*002c*/ 	.word	0x00000000
.L_9:


//--------------------- .nv.info.triton_poi_fused__native_batch_norm_legit_no_training_cat_relu_29 --------------------------
	.section	.nv.info.triton_poi_fused__native_batch_norm_legit_no_training_cat_relu_29,"",@"SHT_CUDA_INFO"
	.sectionflags	@""
	.align	4


	//----- nvinfo : EIATTR_CUDA_API_VERSION
	.align		4
        /*0000*/ 	.byte	0x04, 0x37
        /*0002*/ 	.short	(.L_11 - .L_10)
.L_10:
        /*0004*/ 	.word	0x0000007c


	//----- nvinfo : EIATTR_KPARAM_INFO
	.align		4
.L_11:
        /*0008*/ 	.byte	0x04, 0x17
        /*000a*/ 	.short	(.L_13 - .L_12)
.L_12:
        /*000c*/ 	.word	0x00000000
        /*0010*/ 	.short	0x0008
        /*0012*/ 	.short	0x0040
        /*0014*/ 	.byte	0x00, 0xf0, 0x11, 0x00


	//----- nvinfo : EIATTR_KPARAM_INFO
	.align		4
.L_13:
        /*0018*/ 	.byte	0x04, 0x17
        /*001a*/ 	.short	(.L_15 - .L_14)
.L_14:
        /*001c*/ 	.word	0x00000000
        /*0020*/ 	.short	0x0007
        /*0022*/ 	.short	0x0038
        /*0024*/ 	.byte	0x00, 0xf4, 0x21, 0x00


	//----- nvinfo : EIATTR_KPARAM_INFO
	.align		4
.L_15:
        /*0028*/ 	.byte	0x04, 0x17
        /*002a*/ 	.short	(.L_17 - .L_16)
.L_16:
        /*002c*/ 	.word	0x00000000
        /*0030*/ 	.short	0x0006
        /*0032*/ 	.short	0x0030
        /*0034*/ 	.byte	0x00, 0xf4, 0x21, 0x00


	//----- nvinfo : EIATTR_KPARAM_INFO
	.align		4
.L_17:
        /*0038*/ 	.byte	0x04, 0x17
        /*003a*/ 	.short	(.L_19 - .L_18)
.L_18:
        /*003c*/ 	.word	0x00000000
        /*0040*/ 	.short	0x0005
        /*0042*/ 	.short	0x0028
        /*0044*/ 	.byte	0x00, 0xf4, 0x21, 0x00


	//----- nvinfo : EIATTR_KPARAM_INFO
	.align		4
.L_19:
        /*0048*/ 	.byte	0x04, 0x17
        /*004a*/ 	.short	(.L_21 - .L_20)
.L_20:
        /*004c*/ 	.word	0x00000000
        /*0050*/ 	.short	0x0004
        /*0052*/ 	.short	0x0020
        /*0054*/ 	.byte	0x00, 0xf4, 0x21, 0x00


	//----- nvinfo : EIATTR_KPARAM_INFO
	.align		4
.L_21:
        /*0058*/ 	.byte	0x04, 0x17
        /*005a*/ 	.short	(.L_23 - .L_22)
.L_22:
        /*005c*/ 	.word	0x00000000
        /*0060*/ 	.short	0x0003
        /*0062*/ 	.short	0x0018
        /*0064*/ 	.byte	0x00, 0xf4, 0x21, 0x00


	//----- nvinfo : EIATTR_KPARAM_INFO
	.align		4
.L_23:
        /*0068*/ 	.byte	0x04, 0x17
        /*006a*/ 	.short	(.L_25 - .L_24)
.L_24:
        /*006c*/ 	.word	0x00000000
        /*0070*/ 	.short	0x0002
        /*0072*/ 	.short	0x0010
        /*0074*/ 	.byte	0x00, 0xf4, 0x21, 0x00


	//----- nvinfo : EIATTR_KPARAM_INFO
	.align		4
.L_25:
        /*0078*/ 	.byte	0x04, 0x17
        /*007a*/ 	.short	(.L_27 - .L_26)
.L_26:
        /*007c*/ 	.word	0x00000000
        /*0080*/ 	.short	0x0001
        /*0082*/ 	.short	0x0008
        /*0084*/ 	.byte	0x00, 0xf4, 0x21, 0x00


	//----- nvinfo : EIATTR_KPARAM_INFO
	.align		4
.L_27:
        /*0088*/ 	.byte	0x04, 0x17
        /*008a*/ 	.short	(.L_29 - .L_28)
.L_28:
        /*008c*/ 	.word	0x00000000
        /*0090*/ 	.short	0x0000
        /*0092*/ 	.short	0x0000
        /*0094*/ 	.byte	0x00, 0xf4, 0x21, 0x00


	//----- nvinfo : EIATTR_SPARSE_MMA_MASK
	.align		4
.L_29:
        /*0098*/ 	.byte	0x03, 0x50
        /*009a*/ 	.short	0x0000


	//----- nvinfo : EIATTR_MAXREG_COUNT
	.align		4
        /*009c*/ 	.byte	0x03, 0x1b
        /*009e*/ 	.short	0x00ff


	//----- nvinfo : EIATTR_EXIT_INSTR_OFFSETS
	.align		4
        /*00a0*/ 	.byte	0x04, 0x1c
        /*00a2*/ 	.short	(.L_31 - .L_30)


	//   ....[0]....
.L_30:
        /*00a4*/ 	.word	0x00000520


	//----- nvinfo : EIATTR_REQNTID
	.align		4
.L_31:
        /*00a8*/ 	.byte	0x04, 0x10
        /*00aa*/ 	.short	(.L_33 - .L_32)
.L_32:
        /*00ac*/ 	.word	0x00000080
        /*00b0*/ 	.word	0x00000001
        /*00b4*/ 	.word	0x00000001


	//----- nvinfo : EIATTR_CBANK_PARAM_SIZE
	.align		4
.L_33:
        /*00b8*/ 	.byte	0x03, 0x19
        /*00ba*/ 	.short	0x0044


	//----- nvinfo : EIATTR_PARAM_CBANK
	.align		4
        /*00bc*/ 	.byte	0x04, 0x0a
        /*00be*/ 	.short	(.L_35 - .L_34)
	.align		4
.L_34:
        /*00c0*/ 	.word	index@(.nv.constant0.triton_poi_fused__native_batch_norm_legit_no_training_cat_relu_29)
        /*00c4*/ 	.short	0x0210
        /*00c6*/ 	.short	0x0044


	//----- nvinfo : EIATTR_SW_WAR
	.align		4
.L_35:
        /*00c8*/ 	.byte	0x04, 0x36
        /*00ca*/ 	.short	(.L_37 - .L_36)
.L_36:
        /*00cc*/ 	.word	0x00000008
.L_37:


//--------------------- .nv.callgraph             --------------------------
	.section	.nv.callgraph,"",@"SHT_CUDA_CALLGRAPH"
	.align	4
	.sectionentsize	8
	.align		4
        /*0000*/ 	.word	0x00000000
	.align		4
        /*0004*/ 	.word	0xffffffff
	.align		4
        /*0008*/ 	.word	0x00000000
	.align		4
        /*000c*/ 	.word	0xfffffffe
	.align		4
        /*0010*/ 	.word	0x00000000
	.align		4
        /*0014*/ 	.word	0xfffffffd
	.align		4
        /*0018*/ 	.word	0x00000000
	.align		4
        /*001c*/ 	.word	0xfffffffc


//--------------------- .nv.constant4             --------------------------
	.section	.nv.constant4,"a",@progbits
	.align	8
	.align		8
.nv.constant4:
        /*0000*/ 	.dword	_$_str
	.align		8
        /*0008*/ 	.dword	_$_str_$_2


//--------------------- .text.triton_poi_fused__native_batch_norm_legit_no_training_cat_relu_29 --------------------------
	.section	.text.triton_poi_fused__native_batch_norm_legit_no_training_cat_relu_29,"ax",@progbits
	.align	128
        .global         triton_poi_fused__native_batch_norm_legit_no_training_cat_relu_29
        .type           triton_poi_fused__native_batch_norm_legit_no_training_cat_relu_29,@function
        .size           triton_poi_fused__native_batch_norm_legit_no_training_cat_relu_29,(.L_x_1 - triton_poi_fused__native_batch_norm_legit_no_training_cat_relu_29)
        .other          triton_poi_fused__native_batch_norm_legit_no_training_cat_relu_29,@"STO_CUDA_ENTRY STV_DEFAULT"
triton_poi_fused__native_batch_norm_legit_no_training_cat_relu_29:
.text.triton_poi_fused__native_batch_norm_legit_no_training_cat_relu_29:
[----:B------:R-:W-:Y:S01]  /*0000*/  LDC R1, c[0x0][0x28] ;  /* 0x00000a00ff017b82 */ /* 0x000fe20000000800 */
[----:B------:R-:W1:Y:S07]  /*0010*/  S2R R0, SR_TID.X ;  /* 0x0000000000007919 */ /* 0x000e6e0000002100 */
[----:B------:R-:W2:Y:S01]  /*0020*/  LDC.64 R4, c[0x0][0x228] ;  /* 0x00008a00ff047b82 */ /* 0x000ea20000000a00 */
[----:B------:R-:W-:Y:S01]  /*0030*/  ULDC.64 UR4, c[0x0][0x208] ;  /* 0x0000820000047ab9 */ /* 0x000fe20000000a00 */
[----:B------:R-:W-:Y:S01]  /*0040*/  ULDC.64 UR6, c[0x0][0x218] ;  /* 0x0000860000067ab9 */ /* 0x000fe20000000a00 */
[----:B------:R-:W3:Y:S01]  /*0050*/  S2R R3, SR_CTAID.X ;  /* 0x0000000000037919 */ /* 0x000ee20000002500 */
[----:B-1----:R-:W-:-:S05]  /*0060*/  IMAD.SHL.U32 R0, R0, 0x2, RZ ;  /* 0x0000000200007824 */ /* 0x002fca00078e00ff */
[----:B------:R-:W-:-:S05]  /*0070*/  LOP3.LUT R0, R0, 0xfe, RZ, 0xc0, !PT ;  /* 0x000000fe00007812 */ /* 0x000fca00078ec0ff */
[----:B---3--:R-:W-:-:S05]  /*0080*/  IMAD R0, R3, 0x100, R0 ;  /* 0x0000010003007824 */ /* 0x008fca00078e0200 */
[----:B------:R-:W-:-:S04]  /*0090*/  SHF.R.S32.HI R3, RZ, 0x1f, R0 ;  /* 0x0000001fff037819 */ /* 0x000fc80000011400 */
[----:B------:R-:W-:-:S04]  /*00a0*/  LEA.HI R8, R3, R0, RZ, 0x4 ;  /* 0x0000000003087211 */ /* 0x000fc800078f20ff */
[----:B------:R-:W-:-:S05]  /*00b0*/  SHF.R.S32.HI R6, RZ, 0x4, R8 ;  /* 0x00000004ff067819 */ /* 0x000fca0000011408 */
[----:B------:R-:W-:-:S05]  /*00c0*/  IMAD.HI R2, R6, 0x2aaaaaab, RZ ;  /* 0x2aaaaaab06027827 */ /* 0x000fca00078e02ff */
[----:B------:R-:W-:-:S04]  /*00d0*/  SHF.R.U32.HI R3, RZ, 0x1f, R2 ;  /* 0x0000001fff037819 */ /* 0x000fc80000011602 */
[----:B------:R-:W-:-:S05]  /*00e0*/  LEA.HI R3, R2, R3, RZ, 0x1a ;  /* 0x0000000302037211 */ /* 0x000fca00078fd0ff */
[----:B------:R-:W-:Y:S02]  /*00f0*/  IMAD R6, R3, -0x180, R6 ;  /* 0xfffffe8003067824 */ /* 0x000fe400078e0206 */
[----:B------:R-:W-:Y:S01]  /*0100*/  IMAD.HI R10, R0, 0x2aaaaaab, RZ ;  /* 0x2aaaaaab000a7827 */ /* 0x000fe200078e02ff */
[----:B------:R-:W-:Y:S01]  /*0110*/  LOP3.LUT R9, R8, 0xfffffff0, RZ, 0xc0, !PT ;  /* 0xfffffff008097812 */ /* 0x000fe200078ec0ff */
[----:B------:R-:W1:Y:S02]  /*0120*/  LDC.64 R2, c[0x0][0x210] ;  /* 0x00008400ff027b82 */ /* 0x000e640000000a00 */
[----:B--2---:R-:W-:-:S05]  /*0130*/  IMAD.WIDE R4, R6, 0x4, R4 ;  /* 0x0000000406047825 */ /* 0x004fca00078e0204 */
[----:B------:R2:W3:Y:S01]  /*0140*/  LDG.E.EL R7, desc[UR4][R4.64] ;  /* 0x0000000404077981 */ /* 0x0004e2000c2e1900 */
[----:B------:R-:W-:Y:S01]  /*0150*/  SHF.R.U32.HI R11, RZ, 0x1f, R10 ;  /* 0x0000001fff0b7819 */ /* 0x000fe2000001160a */
[----:B------:R-:W-:-:S03]  /*0160*/  IMAD.IADD R9, R0, 0x1, -R9 ;  /* 0x0000000100097824 */ /* 0x000fc600078e0a09 */
[----:B------:R-:W-:Y:S01]  /*0170*/  LEA.HI.SX32 R11, R10, R11, 0x16 ;  /* 0x0000000b0a0b7211 */ /* 0x000fe200078fb2ff */
[----:B------:R-:W-:-:S04]  /*0180*/  IMAD.SHL.U32 R10, R6, 0x10, RZ ;  /* 0x00000010060a7824 */ /* 0x000fc800078e00ff */
[C---:B------:R-:W-:Y:S01]  /*0190*/  IMAD.SHL.U32 R12, R11.reuse, 0x200, RZ ;  /* 0x000002000b0c7824 */ /* 0x040fe200078e00ff */
[----:B--2---:R-:W-:Y:S01]  /*01a0*/  SHF.R.S32.HI R4, RZ, 0x1f, R9 ;  /* 0x0000001fff047819 */ /* 0x004fe20000011409 */
[----:B------:R-:W-:-:S03]  /*01b0*/  IMAD R8, R11, -0x1800, R0 ;  /* 0xffffe8000b087824 */ /* 0x000fc600078e0200 */
[----:B------:R-:W-:Y:S01]  /*01c0*/  IADD3 R5, P0, P1, R10, R9, R12 ;  /* 0x000000090a057210 */ /* 0x000fe2000791e00c */
[----:B------:R-:W-:Y:S01]  /*01d0*/  IMAD R17, R11, 0x1600, R8 ;  /* 0x000016000b117824 */ /* 0x000fe200078e0208 */
[----:B------:R-:W-:Y:S01]  /*01e0*/  SHF.R.S32.HI R13, RZ, 0x1f, R12 ;  /* 0x0000001fff0d7819 */ /* 0x000fe2000001140c */
[----:B------:R-:W2:Y:S01]  /*01f0*/  LDC.64 R8, c[0x0][0x220] ;  /* 0x00008800ff087b82 */ /* 0x000ea20000000a00 */
[----:B------:R-:W-:Y:S01]  /*0200*/  SHF.R.S32.HI R10, RZ, 0x1f, R10 ;  /* 0x0000001fff0a7819 */ /* 0x000fe2000001140a */
[----:B-1----:R-:W-:Y:S01]  /*0210*/  IMAD.WIDE R16, R17, 0x4, R2 ;  /* 0x0000000411107825 */ /* 0x002fe200078e0202 */
[----:B------:R-:W-:Y:S02]  /*0220*/  LEA R18, P2, R5, UR6, 0x2 ;  /* 0x0000000605127c11 */ /* 0x000fe4000f8410ff */
[----:B------:R-:W-:Y:S02]  /*0230*/  CS2R R2, SRZ ;  /* 0x0000000000027805 */ /* 0x000fe4000001ff00 */
[----:B------:R-:W-:-:S02]  /*0240*/  IADD3.X R4, R10, R4, R13, P0, P1 ;  /* 0x000000040a047210 */ /* 0x000fc400007e240d */
[C---:B------:R-:W-:Y:S01]  /*0250*/  ISETP.GE.AND P1, PT, R6.reuse, 0x160, PT ;  /* 0x000001600600780c */ /* 0x040fe20003f26270 */
[----:B------:R-:W1:Y:S01]  /*0260*/  LDC.64 R12, c[0x0][0x230] ;  /* 0x00008c00ff0c7b82 */ /* 0x000e620000000a00 */
[----:B------:R-:W-:Y:S02]  /*0270*/  ISETP.GT.AND P0, PT, R6, 0x15f, PT ;  /* 0x0000015f0600780c */ /* 0x000fe40003f04270 */
[----:B------:R-:W-:-:S05]  /*0280*/  LEA.HI.X R19, R5, UR7, R4, 0x2, P2 ;  /* 0x0000000705137c11 */ /* 0x000fca00090f1404 */
[----:B------:R-:W4:Y:S01]  /*0290*/  LDC.64 R10, c[0x0][0x238] ;  /* 0x00008e00ff0a7b82 */ /* 0x000f220000000a00 */
[----:B------:R-:W-:-:S03]  /*02a0*/  CS2R R4, SRZ ;  /* 0x0000000000047805 */ /* 0x000fc6000001ff00 */
[----:B------:R-:W5:Y:S01]  /*02b0*/  @!P1 LDG.E.64 R2, desc[UR4][R16.64] ;  /* 0x0000000410029981 */ /* 0x000f62000c1e1b00 */
[----:B--2---:R-:W-:-:S03]  /*02c0*/  IMAD.WIDE R8, R6, 0x4, R8 ;  /* 0x0000000406087825 */ /* 0x004fc600078e0208 */
[----:B------:R-:W2:Y:S04]  /*02d0*/  @P0 LDG.E.64 R4, desc[UR4][R18.64+-0x5800] ;  /* 0xffa8000412040981 */ /* 0x000ea8000c1e1b00 */
[----:B------:R1:W2:Y:S02]  /*02e0*/  LDG.E.EL R8, desc[UR4][R8.64] ;  /* 0x0000000408087981 */ /* 0x0002a4000c2e1900 */
[----:B-1----:R-:W-:-:S06]  /*02f0*/  IMAD.WIDE R12, R6, 0x4, R12 ;  /* 0x00000004060c7825 */ /* 0x002fcc00078e020c */
[----:B------:R-:W2:Y:S01]  /*0300*/  LDG.E.EL R12, desc[UR4][R12.64] ;  /* 0x000000040c0c7981 */ /* 0x000ea2000c2e1900 */
[----:B----4-:R-:W-:Y:S02]  /*0310*/  IMAD.WIDE R14, R6, 0x4, R10 ;  /* 0x00000004060e7825 */ /* 0x010fe400078e020a */
[----:B------:R-:W1:Y:S04]  /*0320*/  LDC.64 R10, c[0x0][0x240] ;  /* 0x00009000ff0a7b82 */ /* 0x000e680000000a00 */
[----:B------:R-:W4:Y:S01]  /*0330*/  LDG.E.EL R15, desc[UR4][R14.64] ;  /* 0x000000040e0f7981 */ /* 0x000f22000c2e1900 */
[----:B0-----:R-:W-:Y:S02]  /*0340*/  IMAD.MOV.U32 R9, RZ, RZ, 0x3e800000 ;  /* 0x3e800000ff097424 */ /* 0x001fe400078e00ff */
[----:B-1----:R-:W-:-:S04]  /*0350*/  IMAD.WIDE R10, R0, 0x4, R10 ;  /* 0x00000004000a7825 */ /* 0x002fc800078e020a */
[----:B---3--:R-:W-:Y:S02]  /*0360*/  FADD R20, R7, 9.9999997473787516356e-06 ;  /* 0x3727c5ac07147421 */ /* 0x008fe40000000000 */
[----:B------:R-:W0:Y:S02]  /*0370*/  LDC.64 R6, c[0x0][0x248] ;  /* 0x00009200ff067b82 */ /* 0x000e240000000a00 */
[----:B------:R-:W1:Y:S02]  /*0380*/  MUFU.SQRT R16, R20 ;  /* 0x0000001400107308 */ /* 0x000e640000002000 */
[C---:B-1----:R-:W-:Y:S02]  /*0390*/  FSETP.GT.AND P2, PT, R16.reuse, 8.50705917302346158658e+37, PT ;  /* 0x7e8000001000780b */ /* 0x042fe40003f44000 */
[----:B------:R-:W-:-:S11]  /*03a0*/  FSETP.GEU.AND P3, PT, R16, 1.175494350822287508e-38, PT ;  /* 0x008000001000780b */ /* 0x000fd60003f6e000 */
[----:B------:R-:W-:-:S04]  /*03b0*/  @P2 FMUL R16, R16, 0.25 ;  /* 0x3e80000010102820 */ /* 0x000fc80000400000 */
[----:B------:R-:W-:-:S06]  /*03c0*/  @!P3 FMUL R16, R16, 16777216 ;  /* 0x4b8000001010b820 */ /* 0x000fcc0000400000 */
[----:B------:R-:W1:Y:S01]  /*03d0*/  MUFU.RCP R16, R16 ;  /* 0x0000001000107308 */ /* 0x000e620000001000 */
[----:B------:R-:W-:Y:S02]  /*03e0*/  FSEL R9, R9, 1, P2 ;  /* 0x3f80000009097808 */ /* 0x000fe40001000000 */
[----:B-----5:R-:W-:Y:S02]  /*03f0*/  SEL R2, R2, RZ, !P1 ;  /* 0x000000ff02027207 */ /* 0x020fe40004800000 */
[----:B------:R-:W-:Y:S02]  /*0400*/  SEL R3, R3, RZ, !P1 ;  /* 0x000000ff03037207 */ /* 0x000fe40004800000 */
[----:B--2---:R-:W-:Y:S01]  /*0410*/  @P1 SEL R2, R4, RZ, P0 ;  /* 0x000000ff04021207 */ /* 0x004fe20000000000 */
[----:B------:R-:W-:Y:S01]  /*0420*/  @!P3 FMUL R9, R9, 16777216 ;  /* 0x4b8000000909b820 */ /* 0x000fe20000400000 */
[----:B------:R-:W-:-:S03]  /*0430*/  @P1 SEL R3, R5, RZ, P0 ;  /* 0x000000ff05031207 */ /* 0x000fc60000000000 */
[C---:B------:R-:W-:Y:S02]  /*0440*/  FADD R4, -R8.reuse, R2 ;  /* 0x0000000208047221 */ /* 0x040fe40000000100 */
[----:B------:R-:W-:Y:S01]  /*0450*/  FADD R8, -R8, R3 ;  /* 0x0000000308087221 */ /* 0x000fe20000000100 */
[----:B-1----:R-:W-:-:S04]  /*0460*/  FMUL R9, R16, R9 ;  /* 0x0000000910097220 */ /* 0x002fc80000400000 */
[-C--:B------:R-:W-:Y:S01]  /*0470*/  FMUL R4, R4, R9.reuse ;  /* 0x0000000904047220 */ /* 0x080fe20000400000 */
[----:B------:R-:W-:-:S03]  /*0480*/  FMUL R8, R8, R9 ;  /* 0x0000000908087220 */ /* 0x000fc60000400000 */
[C-C-:B----4-:R-:W-:Y:S01]  /*0490*/  FFMA R4, R12.reuse, R4, R15.reuse ;  /* 0x000000040c047223 */ /* 0x150fe2000000000f */
[----:B------:R-:W-:-:S04]  /*04a0*/  FFMA R8, R12, R8, R15 ;  /* 0x000000080c087223 */ /* 0x000fc8000000000f */
[----:B------:R-:W-:Y:S02]  /*04b0*/  FSETP.GEU.AND P0, PT, R4, RZ, PT ;  /* 0x000000ff0400720b */ /* 0x000fe40003f0e000 */
[----:B------:R-:W-:Y:S01]  /*04c0*/  FSETP.GEU.AND P1, PT, R8, RZ, PT ;  /* 0x000000ff0800720b */ /* 0x000fe20003f2e000 */
[----:B0-----:R-:W-:Y:S01]  /*04d0*/  IMAD.WIDE R6, R0, 0x4, R6 ;  /* 0x0000000400067825 */ /* 0x001fe200078e0206 */
[----:B------:R-:W-:Y:S02]  /*04e0*/  FSEL R4, R4, RZ, P0 ;  /* 0x000000ff04047208 */ /* 0x000fe40000000000 */
[----:B------:R-:W-:Y:S01]  /*04f0*/  FSEL R5, R8, RZ, P1 ;  /* 0x000000ff08057208 */ /* 0x000fe20000800000 */
[----:B------:R-:W-:Y:S04]  /*0500*/  STG.E.64 desc[UR4][R10.64], R2 ;  /* 0x000000020a007986 */ /* 0x000fe8000c101b04 */
[----:B------:R-:W-:Y:S01]  /*0510*/  STG.E.64 desc[UR4][R6.64], R4 ;  /* 0x0000000406007986 */ /* 0x000fe2000c101b04 */
[----:B------:R-:W-:Y:S05]  /*0520*/  EXIT ;  /* 0x000000000000794d */ /* 0x000fea0003800000 */
.L_x_0:
[----:B------:R-:W-:-:S00]  /*0530*/  BRA `(.L_x_0) ;  /* 0xfffffffc00fc7947 */ /* 0x000fc0000383ffff */
[----:B------:R-:W-:-:S00]  /*0540*/  NOP ;  /* 0x0000000000007918 */ /* 0x000fc00000000000 */
        /* <DEDUP_REMOVED lines=11> */
.L_x_1:


//--------------------- .nv.global.init           --------------------------
	.section	.nv.global.init,"aw",@progbits
.nv.global.init:
	.type		_$_str,@object
	.size		_$_str,(_$_str_$_2 - _$_str)
_$_str:
        /*0000*/ 	.byte	0x5f, 0x5f, 0x43, 0x55, 0x44, 0x41, 0x5f, 0x46, 0x54, 0x5a, 0x00
	.type		_$_str_$_2,@object
	.size		_$_str_$_2,(.L_1 - _$_str_$_2)
_$_str_$_2:
        /*000b*/ 	.byte	0x5f, 0x5f, 0x43, 0x55, 0x44, 0x41, 0x5f, 0x50, 0x52, 0x45, 0x43, 0x5f, 0x53, 0x51, 0x52, 0x54
        /*001b*/ 	.byte	0x00
.L_1:


//--------------------- .nv.constant0.triton_poi_fused__native_batch_norm_legit_no_training_cat_relu_29 --------------------------
	.section	.nv.constant0.triton_poi_fused__native_batch_norm_legit_no_training_cat_relu_29,"a",@progbits
	.sectionflags	@""
	.align	4
.nv.constant0.triton_poi_fused__native_batch_norm_legit_no_training_cat_relu_29:
	.zero		596
